	.headerflags	@"EF_CUDA_TEXMODE_UNIFIED EF_CUDA_64BIT_ADDRESS EF_CUDA_ACCELERATORS EF_CUDA_SM90 EF_CUDA_VIRTUAL_SM(EF_CUDA_SM90)"
	.elftype	@"ET_EXEC"


//--------------------- .nv.info                  --------------------------
	.section	.nv.info,"",@"SHT_CUDA_INFO"
	.align	4


	//----- nvinfo : EIATTR_REGCOUNT
	.align		4
        /*0000*/ 	.byte	0x04, 0x2f
        /*0002*/ 	.short	(.L_3 - .L_2)
	.align		4
.L_2:
        /*0004*/ 	.word	index@(triton_poi_fused__native_batch_norm_legit_no_training_relu_26)
        /*0008*/ 	.word	0x00000012


	//----- nvinfo : EIATTR_MIN_STACK_SIZE
	.align		4
.L_3:
        /*000c*/ 	.byte	0x04, 0x12
        /*000e*/ 	.short	(.L_5 - .L_4)
	.align		4
.L_4:
        /*0010*/ 	.word	index@(triton_poi_fused__native_batch_norm_legit_no_training_relu_26)
        /*0014*/ 	.word	0x00000000


	//----- nvinfo : EIATTR_FRAME_SIZE
	.align		4
.L_5:
        /*0018*/ 	.byte	0x04, 0x11
        /*001a*/ 	.short	(.L_7 - .L_6)
	.align		4
.L_6:
        /*001c*/ 	.word	index@(triton_poi_fused__native_batch_norm_legit_no_training_relu_26)
        /*0020*/ 	.word	0x00000000


	//----- nvinfo : EIATTR_MIN_STACK_SIZE
	.align		4
.L_7:
        /*0024*/ 	.byte	0x04, 0x12
        /*0026*/ 	.short	(.L_9 - .L_8)
	.align		4
.L_8:
        /*0028*/ 	.word	index@(triton_poi_fused__native_batch_norm_legit_no_training_relu_26)
        /*002c*/ 	.word	0x00000000
.L_9:


//--------------------- .nv.info.triton_poi_fused__native_batch_norm_legit_no_training_relu_26 --------------------------
	.section	.nv.info.triton_poi_fused__native_batch_norm_legit_no_training_relu_26,"",@"SHT_CUDA_INFO"
	.sectionflags	@""
	.align	4


	//----- nvinfo : EIATTR_CUDA_API_VERSION
	.align		4
        /*0000*/ 	.byte	0x04, 0x37
        /*0002*/ 	.short	(.L_11 - .L_10)
.L_10:
        /*0004*/ 	.word	0x0000007c


	//----- nvinfo : EIATTR_KPARAM_INFO
	.align		4
.L_11:
        /*0008*/ 	.byte	0x04, 0x17
        /*000a*/ 	.short	(.L_13 - .L_12)
.L_12:
        /*000c*/ 	.word	0x00000000
        /*0010*/ 	.short	0x0006
        /*0012*/ 	.short	0x0030
        /*0014*/ 	.byte	0x00, 0xf0, 0x11, 0x00


	//----- nvinfo : EIATTR_KPARAM_INFO
	.align		4
.L_13:
        /*0018*/ 	.byte	0x04, 0x17
        /*001a*/ 	.short	(.L_15 - .L_14)
.L_14:
        /*001c*/ 	.word	0x00000000
        /*0020*/ 	.short	0x0005
        /*0022*/ 	.short	0x0028
        /*0024*/ 	.byte	0x00, 0xf4, 0x21, 0x00


	//----- nvinfo : EIATTR_KPARAM_INFO
	.align		4
.L_15:
        /*0028*/ 	.byte	0x04, 0x17
        /*002a*/ 	.short	(.L_17 - .L_16)
.L_16:
        /*002c*/ 	.word	0x00000000
        /*0030*/ 	.short	0x0004
        /*0032*/ 	.short	0x0020
        /*0034*/ 	.byte	0x00, 0xf4, 0x21, 0x00


	//----- nvinfo : EIATTR_KPARAM_INFO
	.align		4
.L_17:
        /*0038*/ 	.byte	0x04, 0x17
        /*003a*/ 	.short	(.L_19 - .L_18)
.L_18:
        /*003c*/ 	.word	0x00000000
        /*0040*/ 	.short	0x0003
        /*0042*/ 	.short	0x0018
        /*0044*/ 	.byte	0x00, 0xf4, 0x21, 0x00


	//----- nvinfo : EIATTR_KPARAM_INFO
	.align		4
.L_19:
        /*0048*/ 	.byte	0x04, 0x17
        /*004a*/ 	.short	(.L_21 - .L_20)
.L_20:
        /*004c*/ 	.word	0x00000000
        /*0050*/ 	.short	0x0002
        /*0052*/ 	.short	0x0010
        /*0054*/ 	.byte	0x00, 0xf4, 0x21, 0x00


	//----- nvinfo : EIATTR_KPARAM_INFO
	.align		4
.L_21:
        /*0058*/ 	.byte	0x04, 0x17
        /*005a*/ 	.short	(.L_23 - .L_22)
.L_22:
        /*005c*/ 	.word	0x00000000
        /*0060*/ 	.short	0x0001
        /*0062*/ 	.short	0x0008
        /*0064*/ 	.byte	0x00, 0xf4, 0x21, 0x00


	//----- nvinfo : EIATTR_KPARAM_INFO
	.align		4
.L_23:
        /*0068*/ 	.byte	0x04, 0x17
        /*006a*/ 	.short	(.L_25 - .L_24)
.L_24:
        /*006c*/ 	.word	0x00000000
        /*0070*/ 	.short	0x0000
        /*0072*/ 	.short	0x0000
        /*0074*/ 	.byte	0x00, 0xf4, 0x21, 0x00


	//----- nvinfo : EIATTR_SPARSE_MMA_MASK
	.align		4
.L_25:
        /*0078*/ 	.byte	0x03, 0x50
        /*007a*/ 	.short	0x0000


	//----- nvinfo : EIATTR_MAXREG_COUNT
	.align		4
        /*007c*/ 	.byte	0x03, 0x1b
        /*007e*/ 	.short	0x00ff


	//----- nvinfo : EIATTR_EXIT_INSTR_OFFSETS
	.align		4
        /*0080*/ 	.byte	0x04, 0x1c
        /*0082*/ 	.short	(.L_27 - .L_26)


	//   ....[0]....
.L_26:
        /*0084*/ 	.word	0x000003c0


	//----- nvinfo : EIATTR_REQNTID
	.align		4
.L_27:
        /*0088*/ 	.byte	0x04, 0x10
        /*008a*/ 	.short	(.L_29 - .L_28)
.L_28:
        /*008c*/ 	.word	0x00000100
        /*0090*/ 	.word	0x00000001
        /*0094*/ 	.word	0x00000001


	//----- nvinfo : EIATTR_CBANK_PARAM_SIZE
	.align		4
.L_29:
        /*0098*/ 	.byte	0x03, 0x19
        /*009a*/ 	.short	0x0034


	//----- nvinfo : EIATTR_PARAM_CBANK
	.align		4
        /*009c*/ 	.byte	0x04, 0x0a
        /*009e*/ 	.short	(.L_31 - .L_30)
	.align		4
.L_30:
        /*00a0*/ 	.word	index@(.nv.constant0.triton_poi_fused__native_batch_norm_legit_no_training_relu_26)
        /*00a4*/ 	.short	0x0210
        /*00a6*/ 	.short	0x0034


	//----- nvinfo : EIATTR_SW_WAR
	.align		4
.L_31:
        /*00a8*/ 	.byte	0x04, 0x36
        /*00aa*/ 	.short	(.L_33 - .L_32)
.L_32:
        /*00ac*/ 	.word	0x00000008
.L_33:


//--------------------- .nv.callgraph             --------------------------
	.section	.nv.callgraph,"",@"SHT_CUDA_CALLGRAPH"
	.align	4
	.sectionentsize	8
	.align		4
        /*0000*/ 	.word	0x00000000
	.align		4
        /*0004*/ 	.word	0xffffffff
	.align		4
        /*0008*/ 	.word	0x00000000
	.align		4
        /*000c*/ 	.word	0xfffffffe
	.align		4
        /*0010*/ 	.word	0x00000000
	.align		4
        /*0014*/ 	.word	0xfffffffd
	.align		4
        /*0018*/ 	.word	0x00000000
	.align		4
        /*001c*/ 	.word	0xfffffffc


//--------------------- .nv.constant4             --------------------------
	.section	.nv.constant4,"a",@progbits
	.align	8
	.align		8
.nv.constant4:
        /*0000*/ 	.dword	_$_str
	.align		8
        /*0008*/ 	.dword	_$_str_$_2


//--------------------- .text.triton_poi_fused__native_batch_norm_legit_no_training_relu_26 --------------------------
	.section	.text.triton_poi_fused__native_batch_norm_legit_no_training_relu_26,"ax",@progbits
	.align	128
        .global         triton_poi_fused__native_batch_norm_legit_no_training_relu_26
        .type           triton_poi_fused__native_batch_norm_legit_no_training_relu_26,@function
        .size           triton_poi_fused__native_batch_norm_legit_no_training_relu_26,(.L_x_1 - triton_poi_fused__native_batch_norm_legit_no_training_relu_26)
        .other          triton_poi_fused__native_batch_norm_legit_no_training_relu_26,@"STO_CUDA_ENTRY STV_DEFAULT"
triton_poi_fused__native_batch_norm_legit_no_training_relu_26:
.text.triton_poi_fused__native_batch_norm_legit_no_training_relu_26:
[----:B------:R-:W-:Y:S01]  /*0000*/  LDC R1, c[0x0][0x28] ;  /* 0x00000a00ff017b82 */ /* 0x000fe20000000800 */
[----:B------:R-:W1:Y:S07]  /*0010*/  S2R R0, SR_TID.X ;  /* 0x0000000000007919 */ /* 0x000e6e0000002100 */
[----:B------:R-:W2:Y:S01]  /*0020*/  LDC.64 R2, c[0x0][0x220] ;  /* 0x00008800ff027b82 */ /* 0x000ea20000000a00 */
[----:B------:R-:W-:Y:S01]  /*0030*/  ULDC.64 UR4, c[0x0][0x208] ;  /* 0x0000820000047ab9 */ /* 0x000fe20000000a00 */
[----:B------:R-:W3:Y:S06]  /*0040*/  S2R R5, SR_CTAID.X ;  /* 0x0000000000057919 */ /* 0x000eec0000002500 */
[----:B------:R-:W4:Y:S08]  /*0050*/  LDC.64 R6, c[0x0][0x218] ;  /* 0x00008600ff067b82 */ /* 0x000f300000000a00 */
[----:B------:R-:W5:Y:S08]  /*0060*/  LDC.64 R8, c[0x0][0x228] ;  /* 0x00008a00ff087b82 */ /* 0x000f700000000a00 */
[----:B------:R-:W5:Y:S01]  /*0070*/  LDC.64 R10, c[0x0][0x230] ;  /* 0x00008c00ff0a7b82 */ /* 0x000f620000000a00 */
[----:B-1----:R-:W-:-:S04]  /*0080*/  SHF.L.U32 R0, R0, 0x1, RZ ;  /* 0x0000000100007819 */ /* 0x002fc800000006ff */
[----:B------:R-:W-:-:S04]  /*0090*/  LOP3.LUT R0, R0, 0x1fe, RZ, 0xc0, !PT ;  /* 0x000001fe00007812 */ /* 0x000fc800078ec0ff */
[----:B---3--:R-:W-:-:S05]  /*00a0*/  LEA R0, R5, R0, 0x9 ;  /* 0x0000000005007211 */ /* 0x008fca00078e48ff */
[----:B------:R-:W-:-:S05]  /*00b0*/  IMAD.HI R4, R0, 0x66666667, RZ ;  /* 0x6666666700047827 */ /* 0x000fca00078e02ff */
[----:B------:R-:W-:-:S04]  /*00c0*/  SHF.R.U32.HI R5, RZ, 0x1f, R4 ;  /* 0x0000001fff057819 */ /* 0x000fc80000011604 */
[----:B------:R-:W-:-:S05]  /*00d0*/  LEA.HI.SX32 R5, R4, R5, 0x17 ;  /* 0x0000000504057211 */ /* 0x000fca00078fbaff */
[----:B------:R-:W-:Y:S02]  /*00e0*/  IMAD R13, R5, -0x500, R0 ;  /* 0xfffffb00050d7824 */ /* 0x000fe400078e0200 */
[----:B------:R-:W1:Y:S02]  /*00f0*/  LDC.64 R4, c[0x0][0x210] ;  /* 0x00008400ff047b82 */ /* 0x000e640000000a00 */
[----:B--2---:R-:W-:-:S06]  /*0100*/  IMAD.WIDE R2, R13, 0x4, R2 ;  /* 0x000000040d027825 */ /* 0x004fcc00078e0202 */
[----:B------:R-:W2:Y:S01]  /*0110*/  LDG.E.EL.64 R2, desc[UR4][R2.64] ;  /* 0x0000000402027981 */ /* 0x000ea2000c2e1b00 */
[----:B----4-:R-:W-:-:S04]  /*0120*/  IMAD.WIDE R6, R13, 0x4, R6 ;  /* 0x000000040d067825 */ /* 0x010fc800078e0206 */
[C---:B-----5:R-:W-:Y:S02]  /*0130*/  IMAD.WIDE R8, R13.reuse, 0x4, R8 ;  /* 0x000000040d087825 */ /* 0x060fe400078e0208 */
[----:B------:R-:W3:Y:S02]  /*0140*/  LDG.E.EL.64 R6, desc[UR4][R6.64] ;  /* 0x0000000406067981 */ /* 0x000ee4000c2e1b00 */
[----:B0-----:R-:W-:Y:S02]  /*0150*/  IMAD.WIDE R10, R13, 0x4, R10 ;  /* 0x000000040d0a7825 */ /* 0x001fe400078e020a */
[----:B------:R-:W4:Y:S04]  /*0160*/  LDG.E.EL.64 R8, desc[UR4][R8.64] ;  /* 0x0000000408087981 */ /* 0x000f28000c2e1b00 */
[----:B------:R-:W4:Y:S01]  /*0170*/  LDG.E.EL.64 R10, desc[UR4][R10.64] ;  /* 0x000000040a0a7981 */ /* 0x000f22000c2e1b00 */
[----:B-1----:R-:W-:-:S06]  /*0180*/  IMAD.WIDE R4, R0, 0x4, R4 ;  /* 0x0000000400047825 */ /* 0x002fcc00078e0204 */
[----:B------:R-:W3:Y:S01]  /*0190*/  LDG.E.64 R4, desc[UR4][R4.64] ;  /* 0x0000000404047981 */ /* 0x000ee2000c1e1b00 */
[----:B------:R-:W-:Y:S01]  /*01a0*/  HFMA2.MMA R14, -RZ, RZ, 1.625, 0 ;  /* 0x3e800000ff0e7435 */ /* 0x000fe200000001ff */
[----:B--2---:R-:W-:Y:S01]  /*01b0*/  FADD R2, R2, 9.9999997473787516356e-06 ;  /* 0x3727c5ac02027421 */ /* 0x004fe20000000000 */
[----:B------:R-:W-:-:S03]  /*01c0*/  FADD R3, R3, 9.9999997473787516356e-06 ;  /* 0x3727c5ac03037421 */ /* 0x000fc60000000000 */
[----:B------:R-:W0:Y:S08]  /*01d0*/  MUFU.SQRT R12, R2 ;  /* 0x00000002000c7308 */ /* 0x000e300000002000 */
[----:B------:R1:W2:Y:S01]  /*01e0*/  MUFU.SQRT R13, R3 ;  /* 0x00000003000d7308 */ /* 0x0002a20000002000 */
[C---:B0-----:R-:W-:Y:S02]  /*01f0*/  FSETP.GT.AND P0, PT, R12.reuse, 8.50705917302346158658e+37, PT ;  /* 0x7e8000000c00780b */ /* 0x041fe40003f04000 */
[----:B------:R-:W-:Y:S01]  /*0200*/  FSETP.GEU.AND P2, PT, R12, 1.175494350822287508e-38, PT ;  /* 0x008000000c00780b */ /* 0x000fe20003f4e000 */
[----:B-1----:R-:W0:Y:S01]  /*0210*/  LDC.64 R2, c[0x0][0x238] ;  /* 0x00008e00ff027b82 */ /* 0x002e220000000a00 */
[----:B--2---:R-:W-:-:S02]  /*0220*/  FSETP.GT.AND P1, PT, R13, 8.50705917302346158658e+37, PT ;  /* 0x7e8000000d00780b */ /* 0x004fc40003f24000 */
[----:B------:R-:W-:-:S07]  /*0230*/  FSETP.GEU.AND P3, PT, R13, 1.175494350822287508e-38, PT ;  /* 0x008000000d00780b */ /* 0x000fce0003f6e000 */
[----:B------:R-:W-:-:S04]  /*0240*/  @P0 FMUL R12, R12, 0.25 ;  /* 0x3e8000000c0c0820 */ /* 0x000fc80000400000 */
[----:B------:R-:W-:Y:S01]  /*0250*/  @!P2 FMUL R12, R12, 16777216 ;  /* 0x4b8000000c0ca820 */ /* 0x000fe20000400000 */
[----:B------:R-:W-:-:S04]  /*0260*/  @P1 FMUL R13, R13, 0.25 ;  /* 0x3e8000000d0d1820 */ /* 0x000fc80000400000 */
[----:B------:R-:W-:Y:S01]  /*0270*/  @!P3 FMUL R13, R13, 16777216 ;  /* 0x4b8000000d0db820 */ /* 0x000fe20000400000 */
[----:B------:R-:W1:Y:S01]  /*0280*/  MUFU.RCP R12, R12 ;  /* 0x0000000c000c7308 */ /* 0x000e620000001000 */
[----:B------:R-:W-:-:S07]  /*0290*/  FSEL R15, R14, 1, P0 ;  /* 0x3f8000000e0f7808 */ /* 0x000fce0000000000 */
[----:B------:R-:W2:Y:S01]  /*02a0*/  MUFU.RCP R13, R13 ;  /* 0x0000000d000d7308 */ /* 0x000ea20000001000 */
[----:B------:R-:W-:Y:S01]  /*02b0*/  FSEL R14, R14, 1, P1 ;  /* 0x3f8000000e0e7808 */ /* 0x000fe20000800000 */
[----:B------:R-:W-:-:S04]  /*02c0*/  @!P2 FMUL R15, R15, 16777216 ;  /* 0x4b8000000f0fa820 */ /* 0x000fc80000400000 */
[----:B------:R-:W-:Y:S01]  /*02d0*/  @!P3 FMUL R14, R14, 16777216 ;  /* 0x4b8000000e0eb820 */ /* 0x000fe20000400000 */
[----:B---3--:R-:W-:Y:S01]  /*02e0*/  FADD R5, R5, -R7 ;  /* 0x8000000705057221 */ /* 0x008fe20000000000 */
[----:B------:R-:W-:Y:S01]  /*02f0*/  FADD R4, R4, -R6 ;  /* 0x8000000604047221 */ /* 0x000fe20000000000 */
[----:B-1----:R-:W-:Y:S01]  /*0300*/  FMUL R15, R12, R15 ;  /* 0x0000000f0c0f7220 */ /* 0x002fe20000400000 */
[----:B--2---:R-:W-:-:S03]  /*0310*/  FMUL R14, R13, R14 ;  /* 0x0000000e0d0e7220 */ /* 0x004fc60000400000 */
[----:B------:R-:W-:Y:S01]  /*0320*/  FMUL R15, R4, R15 ;  /* 0x0000000f040f7220 */ /* 0x000fe20000400000 */
[----:B------:R-:W-:-:S03]  /*0330*/  FMUL R14, R5, R14 ;  /* 0x0000000e050e7220 */ /* 0x000fc60000400000 */
[----:B----4-:R-:W-:Y:S01]  /*0340*/  FFMA R8, R8, R15, R10 ;  /* 0x0000000f08087223 */ /* 0x010fe2000000000a */
[----:B------:R-:W-:-:S04]  /*0350*/  FFMA R9, R9, R14, R11 ;  /* 0x0000000e09097223 */ /* 0x000fc8000000000b */
[----:B------:R-:W-:Y:S02]  /*0360*/  FSETP.GEU.AND P0, PT, R8, RZ, PT ;  /* 0x000000ff0800720b */ /* 0x000fe40003f0e000 */
[C---:B------:R-:W-:Y:S01]  /*0370*/  FSETP.GEU.AND P1, PT, R9.reuse, RZ, PT ;  /* 0x000000ff0900720b */ /* 0x040fe20003f2e000 */
[----:B0-----:R-:W-:Y:S01]  /*0380*/  IMAD.WIDE R2, R0, 0x4, R2 ;  /* 0x0000000400027825 */ /* 0x001fe200078e0202 */
[----:B------:R-:W-:Y:S02]  /*0390*/  FSEL R8, R8, RZ, P0 ;  /* 0x000000ff08087208 */ /* 0x000fe40000000000 */
[----:B------:R-:W-:-:S05]  /*03a0*/  FSEL R9, R9, RZ, P1 ;  /* 0x000000ff09097208 */ /* 0x000fca0000800000 */
[----:B------:R-:W-:Y:S01]  /*03b0*/  STG.E.64 desc[UR4][R2.64], R8 ;  /* 0x0000000802007986 */ /* 0x000fe2000c101b04 */
[----:B------:R-:W-:Y:S05]  /*03c0*/  EXIT ;  /* 0x000000000000794d */ /* 0x000fea0003800000 */
.L_x_0:
[----:B------:R-:W-:-:S00]  /*03d0*/  BRA `(.L_x_0) ;  /* 0xfffffffc00fc7947 */ /* 0x000fc0000383ffff */
[----:B------:R-:W-:-:S00]  /*03e0*/  NOP ;  /* 0x0000000000007918 */ /* 0x000fc00000000000 */
        /* <DEDUP_REMOVED lines=9> */
.L_x_1:


//--------------------- .nv.global.init           --------------------------
	.section	.nv.global.init,"aw",@progbits
.nv.global.init:
	.type		_$_str,@object
	.size		_$_str,(_$_str_$_2 - _$_str)
_$_str:
        /*0000*/ 	.byte	0x5f, 0x5f, 0x43, 0x55, 0x44, 0x41, 0x5f, 0x46, 0x54, 0x5a, 0x00
	.type		_$_str_$_2,@object
	.size		_$_str_$_2,(.L_1 - _$_str_$_2)
_$_str_$_2:
        /*000b*/ 	.byte	0x5f, 0x5f, 0x43, 0x55, 0x44, 0x41, 0x5f, 0x50, 0x52, 0x45, 0x43, 0x5f, 0x53, 0x51, 0x52, 0x54
        /*001b*/ 	.byte	0x00
.L_1:


//--------------------- .nv.constant0.triton_poi_fused__native_batch_norm_legit_no_training_relu_26 --------------------------
	.section	.nv.constant0.triton_poi_fused__native_batch_norm_legit_no_training_relu_26,"a",@progbits
	.sectionflags	@""
	.align	4
.nv.constant0.triton_poi_fused__native_batch_norm_legit_no_training_relu_26:
	.zero		580
